//
// Generated by NVIDIA NVVM Compiler
//
// Compiler Build ID: CL-36424714
// Cuda compilation tools, release 13.0, V13.0.88
// Based on NVVM 20.0.0
//

.version 9.0
.target sm_100
.address_size 64

	// .globl	_Z15computeOutboundPiS_i

.visible .entry _Z15computeOutboundPiS_i(
	.param .u64 .ptr .align 1 _Z15computeOutboundPiS_i_param_0,
	.param .u64 .ptr .align 1 _Z15computeOutboundPiS_i_param_1,
	.param .u32 _Z15computeOutboundPiS_i_param_2
)
{
	.reg .pred 	%p<2>;
	.reg .b32 	%r<8>;
	.reg .b64 	%rd<9>;

	ld.param.u64 	%rd1, [_Z15computeOutboundPiS_i_param_0];
	ld.param.u64 	%rd2, [_Z15computeOutboundPiS_i_param_1];
	ld.param.u32 	%r2, [_Z15computeOutboundPiS_i_param_2];
	mov.u32 	%r3, %tid.x;
	mov.u32 	%r4, %ctaid.x;
	mov.u32 	%r5, %ntid.x;
	mad.lo.s32 	%r1, %r4, %r5, %r3;
	setp.ge.s32 	%p1, %r1, %r2;
	@%p1 bra 	$L__BB0_2;
	cvta.to.global.u64 	%rd3, %rd1;
	cvta.to.global.u64 	%rd4, %rd2;
	mul.wide.s32 	%rd5, %r1, 4;
	add.s64 	%rd6, %rd3, %rd5;
	ld.global.u32 	%r6, [%rd6];
	mul.wide.s32 	%rd7, %r6, 4;
	add.s64 	%rd8, %rd4, %rd7;
	atom.global.add.u32 	%r7, [%rd8], 1;
$L__BB0_2:
	ret;

}
	// .globl	_Z14pageRankKernelPiS_S_PfS0_ii
.visible .entry _Z14pageRankKernelPiS_S_PfS0_ii(
	.param .u64 .ptr .align 1 _Z14pageRankKernelPiS_S_PfS0_ii_param_0,
	.param .u64 .ptr .align 1 _Z14pageRankKernelPiS_S_PfS0_ii_param_1,
	.param .u64 .ptr .align 1 _Z14pageRankKernelPiS_S_PfS0_ii_param_2,
	.param .u64 .ptr .align 1 _Z14pageRankKernelPiS_S_PfS0_ii_param_3,
	.param .u64 .ptr .align 1 _Z14pageRankKernelPiS_S_PfS0_ii_param_4,
	.param .u32 _Z14pageRankKernelPiS_S_PfS0_ii_param_5,
	.param .u32 _Z14pageRankKernelPiS_S_PfS0_ii_param_6
)
{
	.reg .pred 	%p<3>;
	.reg .b32 	%r<10>;
	.reg .b32 	%f<9>;
	.reg .b64 	%rd<24>;

	ld.param.u64 	%rd3, [_Z14pageRankKernelPiS_S_PfS0_ii_param_0];
	ld.param.u64 	%rd4, [_Z14pageRankKernelPiS_S_PfS0_ii_param_1];
	ld.param.u64 	%rd5, [_Z14pageRankKernelPiS_S_PfS0_ii_param_2];
	ld.param.u64 	%rd6, [_Z14pageRankKernelPiS_S_PfS0_ii_param_3];
	ld.param.u64 	%rd7, [_Z14pageRankKernelPiS_S_PfS0_ii_param_4];
	ld.param.u32 	%r6, [_Z14pageRankKernelPiS_S_PfS0_ii_param_5];
	ld.param.u32 	%r5, [_Z14pageRankKernelPiS_S_PfS0_ii_param_6];
	cvta.to.global.u64 	%rd1, %rd7;
	cvta.to.global.u64 	%rd2, %rd6;
	mov.u32 	%r7, %tid.x;
	mov.u32 	%r8, %ctaid.x;
	mov.u32 	%r9, %ntid.x;
	mad.lo.s32 	%r1, %r8, %r9, %r7;
	setp.ge.s32 	%p1, %r1, %r6;
	@%p1 bra 	$L__BB1_4;
	cvta.to.global.u64 	%rd8, %rd5;
	cvta.to.global.u64 	%rd9, %rd3;
	cvta.to.global.u64 	%rd10, %rd4;
	mul.wide.s32 	%rd11, %r1, 4;
	add.s64 	%rd12, %rd9, %rd11;
	ld.global.u32 	%r2, [%rd12];
	add.s64 	%rd13, %rd10, %rd11;
	ld.global.u32 	%r3, [%rd13];
	mul.wide.s32 	%rd14, %r2, 4;
	add.s64 	%rd15, %rd8, %rd14;
	ld.global.u32 	%r4, [%rd15];
	setp.lt.s32 	%p2, %r4, 1;
	@%p2 bra 	$L__BB1_3;
	mul.wide.s32 	%rd20, %r3, 4;
	add.s64 	%rd21, %rd1, %rd20;
	add.s64 	%rd23, %rd2, %rd14;
	ld.global.f32 	%f5, [%rd23];
	cvt.rn.f32.u32 	%f6, %r4;
	div.rn.f32 	%f7, %f5, %f6;
	atom.global.add.f32 	%f8, [%rd21], %f7;
	bra.uni 	$L__BB1_4;
$L__BB1_3:
	mul.wide.s32 	%rd16, %r3, 4;
	add.s64 	%rd17, %rd1, %rd16;
	add.s64 	%rd19, %rd2, %rd14;
	ld.global.f32 	%f1, [%rd19];
	cvt.rn.f32.s32 	%f2, %r5;
	div.rn.f32 	%f3, %f1, %f2;
	atom.global.add.f32 	%f4, [%rd17], %f3;
$L__BB1_4:
	ret;

}
	// .globl	_Z24applyDampingFactorKernelPfS_iS_
.visible .entry _Z24applyDampingFactorKernelPfS_iS_(
	.param .u64 .ptr .align 1 _Z24applyDampingFactorKernelPfS_iS__param_0,
	.param .u64 .ptr .align 1 _Z24applyDampingFactorKernelPfS_iS__param_1,
	.param .u32 _Z24applyDampingFactorKernelPfS_iS__param_2,
	.param .u64 .ptr .align 1 _Z24applyDampingFactorKernelPfS_iS__param_3
)
{
	.reg .pred 	%p<2>;
	.reg .b32 	%r<6>;
	.reg .b32 	%f<8>;
	.reg .b64 	%rd<10>;
	.reg .b64 	%fd<6>;

	ld.param.u64 	%rd1, [_Z24applyDampingFactorKernelPfS_iS__param_0];
	ld.param.u64 	%rd2, [_Z24applyDampingFactorKernelPfS_iS__param_1];
	ld.param.u32 	%r2, [_Z24applyDampingFactorKernelPfS_iS__param_2];
	ld.param.u64 	%rd3, [_Z24applyDampingFactorKernelPfS_iS__param_3];
	mov.u32 	%r3, %tid.x;
	mov.u32 	%r4, %ctaid.x;
	mov.u32 	%r5, %ntid.x;
	mad.lo.s32 	%r1, %r4, %r5, %r3;
	setp.ge.s32 	%p1, %r1, %r2;
	@%p1 bra 	$L__BB2_2;
	cvta.to.global.u64 	%rd4, %rd1;
	cvta.to.global.u64 	%rd5, %rd2;
	cvta.to.global.u64 	%rd6, %rd3;
	mul.wide.s32 	%rd7, %r1, 4;
	add.s64 	%rd8, %rd4, %rd7;
	ld.global.f32 	%f1, [%rd8];
	cvt.f64.f32 	%fd1, %f1;
	cvt.rn.f64.s32 	%fd2, %r2;
	mov.f64 	%fd3, 0d3FC3333333333334;
	div.rn.f64 	%fd4, %fd3, %fd2;
	fma.rn.f64 	%fd5, %fd1, 0d3FEB333333333333, %fd4;
	cvt.rn.f32.f64 	%f2, %fd5;
	st.global.f32 	[%rd8], %f2;
	add.s64 	%rd9, %rd5, %rd7;
	ld.global.f32 	%f3, [%rd9];
	sub.f32 	%f4, %f2, %f3;
	abs.f32 	%f5, %f4;
	ld.global.f32 	%f6, [%rd6];
	add.f32 	%f7, %f6, %f5;
	st.global.f32 	[%rd6], %f7;
$L__BB2_2:
	ret;

}


// ===== COMPILED SASS (sm_100) =====

	.target	sm_100

	.elftype	@"ET_EXEC"


//--------------------- .note.nv.tkinfo           --------------------------
	.section	.note.nv.tkinfo,"",@"SHT_NOTE"
	.sectionflags	@"SHF_NOTE_NV_TKINFO"
	.tkinfo
        /*0018*/ 	.word	0x00000002
        /*0030*/ 	.string	""
        /*0030*/ 	.string	"ptxas"
        /*0030*/ 	.string	"Cuda compilation tools, release 13.0, V13.0.88"
        /*0030*/ 	.string	"Build cuda_13.0.r13.0/compiler.36424714_0"
        /*0030*/ 	.string	"-arch sm_100 -m 64 "



//--------------------- .note.nv.cuinfo           --------------------------
	.section	.note.nv.cuinfo,"",@"SHT_NOTE"
	.sectionflags	@"SHF_NOTE_NV_CUINFO"
        /*0018*/ 	.short	0x0002
        /*001a*/ 	.short	0x0064
        /*001c*/ 	.short	0x0082
	.zero		2


//--------------------- .nv.info                  --------------------------
	.section	.nv.info,"",@"SHT_CUDA_INFO"
	.align	4


	//----- nvinfo : EIATTR_REGCOUNT
	.align		4
        /*0000*/ 	.byte	0x04, 0x2f
        /*0002*/ 	.short	(.L_1 - .L_0)
	.align		4
.L_0:
        /*0004*/ 	.word	index@(_Z15computeOutboundPiS_i)
        /*0008*/ 	.word	0x0000000a


	//----- nvinfo : EIATTR_FRAME_SIZE
	.align		4
.L_1:
        /*000c*/ 	.byte	0x04, 0x11
        /*000e*/ 	.short	(.L_3 - .L_2)
	.align		4
.L_2:
        /*0010*/ 	.word	index@(_Z15computeOutboundPiS_i)
        /*0014*/ 	.word	0x00000000


	//----- nvinfo : EIATTR_REGCOUNT
	.align		4
.L_3:
        /*0018*/ 	.byte	0x04, 0x2f
        /*001a*/ 	.short	(.L_5 - .L_4)
	.align		4
.L_4:
        /*001c*/ 	.word	index@(_Z14pageRankKernelPiS_S_PfS0_ii)
        /*0020*/ 	.word	0x00000011


	//----- nvinfo : EIATTR_FRAME_SIZE
	.align		4
.L_5:
        /*0024*/ 	.byte	0x04, 0x11
        /*0026*/ 	.short	(.L_7 - .L_6)
	.align		4
.L_6:
        /*0028*/ 	.word	index@($__internal_1_$__cuda_sm3x_div_rn_noftz_f32_slowpath)
        /*002c*/ 	.word	0x00000000


	//----- nvinfo : EIATTR_FRAME_SIZE
	.align		4
.L_7:
        /*0030*/ 	.byte	0x04, 0x11
        /*0032*/ 	.short	(.L_9 - .L_8)
	.align		4
.L_8:
        /*0034*/ 	.word	index@(_Z14pageRankKernelPiS_S_PfS0_ii)
        /*0038*/ 	.word	0x00000000


	//----- nvinfo : EIATTR_REGCOUNT
	.align		4
.L_9:
        /*003c*/ 	.byte	0x04, 0x2f
        /*003e*/ 	.short	(.L_11 - .L_10)
	.align		4
.L_10:
        /*0040*/ 	.word	index@(_Z24applyDampingFactorKernelPfS_iS_)
        /*0044*/ 	.word	0x00000019


	//----- nvinfo : EIATTR_FRAME_SIZE
	.align		4
.L_11:
        /*0048*/ 	.byte	0x04, 0x11
        /*004a*/ 	.short	(.L_13 - .L_12)
	.align		4
.L_12:
        /*004c*/ 	.word	index@($__internal_0_$__cuda_sm20_div_rn_f64_full)
        /*0050*/ 	.word	0x00000000


	//----- nvinfo : EIATTR_FRAME_SIZE
	.align		4
.L_13:
        /*0054*/ 	.byte	0x04, 0x11
        /*0056*/ 	.short	(.L_15 - .L_14)
	.align		4
.L_14:
        /*0058*/ 	.word	index@(_Z24applyDampingFactorKernelPfS_iS_)
        /*005c*/ 	.word	0x00000000


	//----- nvinfo : EIATTR_MIN_STACK_SIZE
	.align		4
.L_15:
        /*0060*/ 	.byte	0x04, 0x12
        /*0062*/ 	.short	(.L_17 - .L_16)
	.align		4
.L_16:
        /*0064*/ 	.word	index@(_Z24applyDampingFactorKernelPfS_iS_)
        /*0068*/ 	.word	0x00000000


	//----- nvinfo : EIATTR_MIN_STACK_SIZE
	.align		4
.L_17:
        /*006c*/ 	.byte	0x04, 0x12
        /*006e*/ 	.short	(.L_19 - .L_18)
	.align		4
.L_18:
        /*0070*/ 	.word	index@(_Z14pageRankKernelPiS_S_PfS0_ii)
        /*0074*/ 	.word	0x00000000


	//----- nvinfo : EIATTR_MIN_STACK_SIZE
	.align		4
.L_19:
        /*0078*/ 	.byte	0x04, 0x12
        /*007a*/ 	.short	(.L_21 - .L_20)
	.align		4
.L_20:
        /*007c*/ 	.word	index@(_Z15computeOutboundPiS_i)
        /*0080*/ 	.word	0x00000000
.L_21:


//--------------------- .nv.compat                --------------------------
	.section	.nv.compat,"",@"SHT_CUDA_COMPAT_INFO"
	.align	4
        /*0000*/ 	.byte	0x02, 0x09, 0x00, 0x00, 0x02, 0x02, 0x01, 0x00, 0x02, 0x05, 0x05, 0x00, 0x03, 0x07, 0x01, 0x01
        /*0010*/ 	.byte	0x02, 0x03, 0x00, 0x00, 0x02, 0x06, 0x01, 0x00, 0x04, 0x0b, 0x08, 0x00, 0x01, 0x00, 0x00, 0x00
        /*0020*/ 	.byte	0x00, 0x00, 0x00, 0x00


//--------------------- .nv.info._Z24applyDampingFactorKernelPfS_iS_ --------------------------
	.section	.nv.info._Z24applyDampingFactorKernelPfS_iS_,"",@"SHT_CUDA_INFO"
	.sectionflags	@""
	.align	4


	//----- nvinfo : EIATTR_CUDA_API_VERSION
	.align		4
        /*0000*/ 	.byte	0x04, 0x37
        /*0002*/ 	.short	(.L_23 - .L_22)
.L_22:
        /*0004*/ 	.word	0x00000082


	//----- nvinfo : EIATTR_KPARAM_INFO
	.align		4
.L_23:
        /*0008*/ 	.byte	0x04, 0x17
        /*000a*/ 	.short	(.L_25 - .L_24)
.L_24:
        /*000c*/ 	.word	0x00000000
        /*0010*/ 	.short	0x0003
        /*0012*/ 	.short	0x0018
        /*0014*/ 	.byte	0x00, 0xf5, 0x21, 0x00


	//----- nvinfo : EIATTR_KPARAM_INFO
	.align		4
.L_25:
        /*0018*/ 	.byte	0x04, 0x17
        /*001a*/ 	.short	(.L_27 - .L_26)
.L_26:
        /*001c*/ 	.word	0x00000000
        /*0020*/ 	.short	0x0002
        /*0022*/ 	.short	0x0010
        /*0024*/ 	.byte	0x00, 0xf0, 0x11, 0x00


	//----- nvinfo : EIATTR_KPARAM_INFO
	.align		4
.L_27:
        /*0028*/ 	.byte	0x04, 0x17
        /*002a*/ 	.short	(.L_29 - .L_28)
.L_28:
        /*002c*/ 	.word	0x00000000
        /*0030*/ 	.short	0x0001
        /*0032*/ 	.short	0x0008
        /*0034*/ 	.byte	0x00, 0xf5, 0x21, 0x00


	//----- nvinfo : EIATTR_KPARAM_INFO
	.align		4
.L_29:
        /*0038*/ 	.byte	0x04, 0x17
        /*003a*/ 	.short	(.L_31 - .L_30)
.L_30:
        /*003c*/ 	.word	0x00000000
        /*0040*/ 	.short	0x0000
        /*0042*/ 	.short	0x0000
        /*0044*/ 	.byte	0x00, 0xf5, 0x21, 0x00


	//----- nvinfo : EIATTR_SPARSE_MMA_MASK
	.align		4
.L_31:
        /*0048*/ 	.byte	0x03, 0x50
        /*004a*/ 	.short	0x0000


	//----- nvinfo : EIATTR_MAXREG_COUNT
	.align		4
        /*004c*/ 	.byte	0x03, 0x1b
        /*004e*/ 	.short	0x00ff


	//----- nvinfo : EIATTR_MERCURY_ISA_VERSION
	.align		4
        /*0050*/ 	.byte	0x03, 0x5f
        /*0052*/ 	.short	0x0101


	//----- nvinfo : EIATTR_VRC_CTA_INIT_COUNT
	.align		4
        /*0054*/ 	.byte	0x02, 0x4a
	.zero		1
	.zero		1


	//----- nvinfo : EIATTR_EXIT_INSTR_OFFSETS
	.align		4
        /*0058*/ 	.byte	0x04, 0x1c
        /*005a*/ 	.short	(.L_33 - .L_32)


	//   ....[0]....
.L_32:
        /*005c*/ 	.word	0x00000070


	//   ....[1]....
        /*0060*/ 	.word	0x000002c0


	//----- nvinfo : EIATTR_CRS_STACK_SIZE
	.align		4
.L_33:
        /*0064*/ 	.byte	0x04, 0x1e
        /*0066*/ 	.short	(.L_35 - .L_34)
.L_34:
        /*0068*/ 	.word	0x00000000


	//----- nvinfo : EIATTR_CBANK_PARAM_SIZE
	.align		4
.L_35:
        /*006c*/ 	.byte	0x03, 0x19
        /*006e*/ 	.short	0x0020


	//----- nvinfo : EIATTR_PARAM_CBANK
	.align		4
        /*0070*/ 	.byte	0x04, 0x0a
        /*0072*/ 	.short	(.L_37 - .L_36)
	.align		4
.L_36:
        /*0074*/ 	.word	index@(.nv.constant0._Z24applyDampingFactorKernelPfS_iS_)
        /*0078*/ 	.short	0x0380
        /*007a*/ 	.short	0x0020


	//----- nvinfo : EIATTR_SW_WAR
	.align		4
.L_37:
        /*007c*/ 	.byte	0x04, 0x36
        /*007e*/ 	.short	(.L_39 - .L_38)
.L_38:
        /*0080*/ 	.word	0x00000008
.L_39:


//--------------------- .nv.info._Z14pageRankKernelPiS_S_PfS0_ii --------------------------
	.section	.nv.info._Z14pageRankKernelPiS_S_PfS0_ii,"",@"SHT_CUDA_INFO"
	.sectionflags	@""
	.align	4


	//----- nvinfo : EIATTR_CUDA_API_VERSION
	.align		4
        /*0000*/ 	.byte	0x04, 0x37
        /*0002*/ 	.short	(.L_41 - .L_40)
.L_40:
        /*0004*/ 	.word	0x00000082


	//----- nvinfo : EIATTR_KPARAM_INFO
	.align		4
.L_41:
        /*0008*/ 	.byte	0x04, 0x17
        /*000a*/ 	.short	(.L_43 - .L_42)
.L_42:
        /*000c*/ 	.word	0x00000000
        /*0010*/ 	.short	0x0006
        /*0012*/ 	.short	0x002c
        /*0014*/ 	.byte	0x00, 0xf0, 0x11, 0x00


	//----- nvinfo : EIATTR_KPARAM_INFO
	.align		4
.L_43:
        /*0018*/ 	.byte	0x04, 0x17
        /*001a*/ 	.short	(.L_45 - .L_44)
.L_44:
        /*001c*/ 	.word	0x00000000
        /*0020*/ 	.short	0x0005
        /*0022*/ 	.short	0x0028
        /*0024*/ 	.byte	0x00, 0xf0, 0x11, 0x00


	//----- nvinfo : EIATTR_KPARAM_INFO
	.align		4
.L_45:
        /*0028*/ 	.byte	0x04, 0x17
        /*002a*/ 	.short	(.L_47 - .L_46)
.L_46:
        /*002c*/ 	.word	0x00000000
        /*0030*/ 	.short	0x0004
        /*0032*/ 	.short	0x0020
        /*0034*/ 	.byte	0x00, 0xf5, 0x21, 0x00


	//----- nvinfo : EIATTR_KPARAM_INFO
	.align		4
.L_47:
        /*0038*/ 	.byte	0x04, 0x17
        /*003a*/ 	.short	(.L_49 - .L_48)
.L_48:
        /*003c*/ 	.word	0x00000000
        /*0040*/ 	.short	0x0003
        /*0042*/ 	.short	0x0018
        /*0044*/ 	.byte	0x00, 0xf5, 0x21, 0x00


	//----- nvinfo : EIATTR_KPARAM_INFO
	.align		4
.L_49:
        /*0048*/ 	.byte	0x04, 0x17
        /*004a*/ 	.short	(.L_51 - .L_50)
.L_50:
        /*004c*/ 	.word	0x00000000
        /*0050*/ 	.short	0x0002
        /*0052*/ 	.short	0x0010
        /*0054*/ 	.byte	0x00, 0xf5, 0x21, 0x00


	//----- nvinfo : EIATTR_KPARAM_INFO
	.align		4
.L_51:
        /*0058*/ 	.byte	0x04, 0x17
        /*005a*/ 	.short	(.L_53 - .L_52)
.L_52:
        /*005c*/ 	.word	0x00000000
        /*0060*/ 	.short	0x0001
        /*0062*/ 	.short	0x0008
        /*0064*/ 	.byte	0x00, 0xf5, 0x21, 0x00


	//----- nvinfo : EIATTR_KPARAM_INFO
	.align		4
.L_53:
        /*0068*/ 	.byte	0x04, 0x17
        /*006a*/ 	.short	(.L_55 - .L_54)
.L_54:
        /*006c*/ 	.word	0x00000000
        /*0070*/ 	.short	0x0000
        /*0072*/ 	.short	0x0000
        /*0074*/ 	.byte	0x00, 0xf5, 0x21, 0x00


	//----- nvinfo : EIATTR_SPARSE_MMA_MASK
	.align		4
.L_55:
        /*0078*/ 	.byte	0x03, 0x50
        /*007a*/ 	.short	0x0000


	//----- nvinfo : EIATTR_MAXREG_COUNT
	.align		4
        /*007c*/ 	.byte	0x03, 0x1b
        /*007e*/ 	.short	0x00ff


	//----- nvinfo : EIATTR_MERCURY_ISA_VERSION
	.align		4
        /*0080*/ 	.byte	0x03, 0x5f
        /*0082*/ 	.short	0x0101


	//----- nvinfo : EIATTR_VRC_CTA_INIT_COUNT
	.align		4
        /*0084*/ 	.byte	0x02, 0x4a
	.zero		1
	.zero		1


	//----- nvinfo : EIATTR_EXIT_INSTR_OFFSETS
	.align		4
        /*0088*/ 	.byte	0x04, 0x1c
        /*008a*/ 	.short	(.L_57 - .L_56)


	//   ....[0]....
.L_56:
        /*008c*/ 	.word	0x00000070


	//   ....[1]....
        /*0090*/ 	.word	0x00000270


	//   ....[2]....
        /*0094*/ 	.word	0x000003c0


	//----- nvinfo : EIATTR_CRS_STACK_SIZE
	.align		4
.L_57:
        /*0098*/ 	.byte	0x04, 0x1e
        /*009a*/ 	.short	(.L_59 - .L_58)
.L_58:
        /*009c*/ 	.word	0x00000000


	//----- nvinfo : EIATTR_CBANK_PARAM_SIZE
	.align		4
.L_59:
        /*00a0*/ 	.byte	0x03, 0x19
        /*00a2*/ 	.short	0x0030


	//----- nvinfo : EIATTR_PARAM_CBANK
	.align		4
        /*00a4*/ 	.byte	0x04, 0x0a
        /*00a6*/ 	.short	(.L_61 - .L_60)
	.align		4
.L_60:
        /*00a8*/ 	.word	index@(.nv.constant0._Z14pageRankKernelPiS_S_PfS0_ii)
        /*00ac*/ 	.short	0x0380
        /*00ae*/ 	.short	0x0030


	//----- nvinfo : EIATTR_SW_WAR
	.align		4
.L_61:
        /*00b0*/ 	.byte	0x04, 0x36
        /*00b2*/ 	.short	(.L_63 - .L_62)
.L_62:
        /*00b4*/ 	.word	0x00000008
.L_63:


//--------------------- .nv.info._Z15computeOutboundPiS_i --------------------------
	.section	.nv.info._Z15computeOutboundPiS_i,"",@"SHT_CUDA_INFO"
	.sectionflags	@""
	.align	4


	//----- nvinfo : EIATTR_CUDA_API_VERSION
	.align		4
        /*0000*/ 	.byte	0x04, 0x37
        /*0002*/ 	.short	(.L_65 - .L_64)
.L_64:
        /*0004*/ 	.word	0x00000082


	//----- nvinfo : EIATTR_KPARAM_INFO
	.align		4
.L_65:
        /*0008*/ 	.byte	0x04, 0x17
        /*000a*/ 	.short	(.L_67 - .L_66)
.L_66:
        /*000c*/ 	.word	0x00000000
        /*0010*/ 	.short	0x0002
        /*0012*/ 	.short	0x0010
        /*0014*/ 	.byte	0x00, 0xf0, 0x11, 0x00


	//----- nvinfo : EIATTR_KPARAM_INFO
	.align		4
.L_67:
        /*0018*/ 	.byte	0x04, 0x17
        /*001a*/ 	.short	(.L_69 - .L_68)
.L_68:
        /*001c*/ 	.word	0x00000000
        /*0020*/ 	.short	0x0001
        /*0022*/ 	.short	0x0008
        /*0024*/ 	.byte	0x00, 0xf5, 0x21, 0x00


	//----- nvinfo : EIATTR_KPARAM_INFO
	.align		4
.L_69:
        /*0028*/ 	.byte	0x04, 0x17
        /*002a*/ 	.short	(.L_71 - .L_70)
.L_70:
        /*002c*/ 	.word	0x00000000
        /*0030*/ 	.short	0x0000
        /*0032*/ 	.short	0x0000
        /*0034*/ 	.byte	0x00, 0xf5, 0x21, 0x00


	//----- nvinfo : EIATTR_SPARSE_MMA_MASK
	.align		4
.L_71:
        /*0038*/ 	.byte	0x03, 0x50
        /*003a*/ 	.short	0x0000


	//----- nvinfo : EIATTR_MAXREG_COUNT
	.align		4
        /*003c*/ 	.byte	0x03, 0x1b
        /*003e*/ 	.short	0x00ff


	//----- nvinfo : EIATTR_MERCURY_ISA_VERSION
	.align		4
        /*0040*/ 	.byte	0x03, 0x5f
        /*0042*/ 	.short	0x0101


	//----- nvinfo : EIATTR_VRC_CTA_INIT_COUNT
	.align		4
        /*0044*/ 	.byte	0x02, 0x4a
	.zero		1
	.zero		1


	//----- nvinfo : EIATTR_EXIT_INSTR_OFFSETS
	.align		4
        /*0048*/ 	.byte	0x04, 0x1c
        /*004a*/ 	.short	(.L_73 - .L_72)


	//   ....[0]....
.L_72:
        /*004c*/ 	.word	0x00000070


	//   ....[1]....
        /*0050*/ 	.word	0x00000100


	//----- nvinfo : EIATTR_CBANK_PARAM_SIZE
	.align		4
.L_73:
        /*0054*/ 	.byte	0x03, 0x19
        /*0056*/ 	.short	0x0014


	//----- nvinfo : EIATTR_PARAM_CBANK
	.align		4
        /*0058*/ 	.byte	0x04, 0x0a
        /*005a*/ 	.short	(.L_75 - .L_74)
	.align		4
.L_74:
        /*005c*/ 	.word	index@(.nv.constant0._Z15computeOutboundPiS_i)
        /*0060*/ 	.short	0x0380
        /*0062*/ 	.short	0x0014


	//----- nvinfo : EIATTR_SW_WAR
	.align		4
.L_75:
        /*0064*/ 	.byte	0x04, 0x36
        /*0066*/ 	.short	(.L_77 - .L_76)
.L_76:
        /*0068*/ 	.word	0x00000008
.L_77:


//--------------------- .nv.callgraph             --------------------------
	.section	.nv.callgraph,"",@"SHT_CUDA_CALLGRAPH"
	.align	4
	.sectionentsize	8
	.align		4
        /*0000*/ 	.word	0x00000000
	.align		4
        /*0004*/ 	.word	0xffffffff
	.align		4
        /*0008*/ 	.word	0x00000000
	.align		4
        /*000c*/ 	.word	0xfffffffe
	.align		4
        /*0010*/ 	.word	0x00000000
	.align		4
        /*0014*/ 	.word	0xfffffffd
	.align		4
        /*0018*/ 	.word	0x00000000
	.align		4
        /*001c*/ 	.word	0xfffffffc


//--------------------- .text._Z24applyDampingFactorKernelPfS_iS_ --------------------------
	.section	.text._Z24applyDampingFactorKernelPfS_iS_,"ax",@progbits
	.align	128
        .global         _Z24applyDampingFactorKernelPfS_iS_
        .type           _Z24applyDampingFactorKernelPfS_iS_,@function
        .size           _Z24applyDampingFactorKernelPfS_iS_,(.L_x_23 - _Z24applyDampingFactorKernelPfS_iS_)
        .other          _Z24applyDampingFactorKernelPfS_iS_,@"STO_CUDA_ENTRY STV_DEFAULT"
_Z24applyDampingFactorKernelPfS_iS_:
.text._Z24applyDampingFactorKernelPfS_iS_:
[----:B------:R-:W-:Y:S01]  /*0000*/  LDC R1, c[0x0][0x37c] ;  /* 0x0000df00ff017b82 */ /* 0x000fe20000000800 */
[----:B------:R-:W0:Y:S07]  /*0010*/  S2R R0, SR_TID.X ;  /* 0x0000000000007919 */ /* 0x000e2e0000002100 */
[----:B------:R-:W0:Y:S01]  /*0020*/  S2UR UR4, SR_CTAID.X ;  /* 0x00000000000479c3 */ /* 0x000e220000002500 */
[----:B------:R-:W1:Y:S07]  /*0030*/  LDCU UR6, c[0x0][0x390] ;  /* 0x00007200ff0677ac */ /* 0x000e6e0008000800 */
[----:B------:R-:W0:Y:S02]  /*0040*/  LDC R3, c[0x0][0x360] ;  /* 0x0000d800ff037b82 */ /* 0x000e240000000800 */
[----:B0-----:R-:W-:-:S05]  /*0050*/  IMAD R0, R3, UR4, R0 ;  /* 0x0000000403007c24 */ /* 0x001fca000f8e0200 */
[----:B-1----:R-:W-:-:S13]  /*0060*/  ISETP.GE.AND P0, PT, R0, UR6, PT ;  /* 0x0000000600007c0c */ /* 0x002fda000bf06270 */
[----:B------:R-:W-:Y:S05]  /*0070*/  @P0 EXIT ;  /* 0x000000000000094d */ /* 0x000fea0003800000 */
[----:B------:R-:W0:Y:S01]  /*0080*/  LDC.64 R4, c[0x0][0x380] ;  /* 0x0000e000ff047b82 */ /* 0x000e220000000a00 */
[----:B------:R-:W1:Y:S01]  /*0090*/  LDCU.64 UR4, c[0x0][0x358] ;  /* 0x00006b00ff0477ac */ /* 0x000e620008000a00 */
[----:B0-----:R-:W-:-:S05]  /*00a0*/  IMAD.WIDE R4, R0, 0x4, R4 ;  /* 0x0000000400047825 */ /* 0x001fca00078e0204 */
[----:B-1----:R-:W2:Y:S01]  /*00b0*/  LDG.E R12, desc[UR4][R4.64] ;  /* 0x00000004040c7981 */ /* 0x002ea2000c1e1900 */
[----:B------:R-:W0:Y:S01]  /*00c0*/  I2F.F64 R8, UR6 ;  /* 0x0000000600087d12 */ /* 0x000e220008201c00 */
[----:B------:R-:W-:Y:S01]  /*00d0*/  IMAD.MOV.U32 R2, RZ, RZ, 0x1 ;  /* 0x00000001ff027424 */ /* 0x000fe200078e00ff */
[----:B------:R-:W-:Y:S01]  /*00e0*/  UMOV UR6, 0x33333334 ;  /* 0x3333333400067882 */ /* 0x000fe20000000000 */
[----:B------:R-:W-:-:S05]  /*00f0*/  UMOV UR7, 0x3fc33333 ;  /* 0x3fc3333300077882 */ /* 0x000fca0000000000 */
[----:B0-----:R-:W0:Y:S02]  /*0100*/  MUFU.RCP64H R3, R9 ;  /* 0x0000000900037308 */ /* 0x001e240000001800 */
[----:B0-----:R-:W-:-:S08]  /*0110*/  DFMA R6, -R8, R2, 1 ;  /* 0x3ff000000806742b */ /* 0x001fd00000000102 */
[----:B------:R-:W-:-:S08]  /*0120*/  DFMA R6, R6, R6, R6 ;  /* 0x000000060606722b */ /* 0x000fd00000000006 */
[----:B------:R-:W-:-:S08]  /*0130*/  DFMA R6, R2, R6, R2 ;  /* 0x000000060206722b */ /* 0x000fd00000000002 */
[----:B------:R-:W-:-:S08]  /*0140*/  DFMA R2, -R8, R6, 1 ;  /* 0x3ff000000802742b */ /* 0x000fd00000000106 */
[----:B------:R-:W-:-:S08]  /*0150*/  DFMA R2, R6, R2, R6 ;  /* 0x000000020602722b */ /* 0x000fd00000000006 */
[----:B------:R-:W-:-:S08]  /*0160*/  DMUL R6, R2, UR6 ;  /* 0x0000000602067c28 */ /* 0x000fd00008000000 */
[----:B------:R-:W-:-:S08]  /*0170*/  DFMA R10, -R8, R6, UR6 ;  /* 0x00000006080a7e2b */ /* 0x000fd00008000106 */
[----:B------:R-:W-:-:S10]  /*0180*/  DFMA R2, R2, R10, R6 ;  /* 0x0000000a0202722b */ /* 0x000fd40000000006 */
[----:B------:R-:W-:-:S05]  /*0190*/  FFMA R10, RZ, R9, R3 ;  /* 0x00000009ff0a7223 */ /* 0x000fca0000000003 */
[----:B------:R-:W-:Y:S01]  /*01a0*/  FSETP.GT.AND P0, PT, |R10|, 1.469367938527859385e-39, PT ;  /* 0x001000000a00780b */ /* 0x000fe20003f04200 */
[----:B--2---:R0:W1:-:S12]  /*01b0*/  F2F.F64.F32 R6, R12 ;  /* 0x0000000c00067310 */ /* 0x0040580000201800 */
[----:B------:R-:W-:Y:S05]  /*01c0*/  @P0 BRA `(.L_x_0) ;  /* 0x0000000000080947 */ /* 0x000fea0003800000 */
[----:B------:R-:W-:-:S07]  /*01d0*/  MOV R10, 0x1f0 ;  /* 0x000001f0000a7802 */ /* 0x000fce0000000f00 */
[----:B01----:R-:W-:Y:S05]  /*01e0*/  CALL.REL.NOINC `($__internal_0_$__cuda_sm20_div_rn_f64_full) ;  /* 0x0000000000387944 */ /* 0x003fea0003c00000 */
.L_x_0:
[----:B------:R-:W2:Y:S01]  /*01f0*/  LDC.64 R10, c[0x0][0x388] ;  /* 0x0000e200ff0a7b82 */ /* 0x000ea20000000a00 */
[----:B------:R-:W-:Y:S01]  /*0200*/  UMOV UR6, 0x33333333 ;  /* 0x3333333300067882 */ /* 0x000fe20000000000 */
[----:B------:R-:W-:Y:S02]  /*0210*/  UMOV UR7, 0x3feb3333 ;  /* 0x3feb333300077882 */ /* 0x000fe40000000000 */
[----:B-1----:R-:W-:-:S04]  /*0220*/  DFMA R6, R6, UR6, R2 ;  /* 0x0000000606067c2b */ /* 0x002fc80008000002 */
[----:B------:R-:W1:Y:S06]  /*0230*/  LDC.64 R8, c[0x0][0x398] ;  /* 0x0000e600ff087b82 */ /* 0x000e6c0000000a00 */
[----:B------:R-:W3:Y:S01]  /*0240*/  F2F.F32.F64 R7, R6 ;  /* 0x0000000600077310 */ /* 0x000ee20000301000 */
[----:B--2---:R-:W-:Y:S01]  /*0250*/  IMAD.WIDE R2, R0, 0x4, R10 ;  /* 0x0000000400027825 */ /* 0x004fe200078e020a */
[----:B---3--:R-:W-:Y:S05]  /*0260*/  STG.E desc[UR4][R4.64], R7 ;  /* 0x0000000704007986 */ /* 0x008fea000c101904 */
[----:B------:R-:W2:Y:S04]  /*0270*/  LDG.E R2, desc[UR4][R2.64] ;  /* 0x0000000402027981 */ /* 0x000ea8000c1e1900 */
[----:B-1----:R-:W3:Y:S01]  /*0280*/  LDG.E R11, desc[UR4][R8.64] ;  /* 0x00000004080b7981 */ /* 0x002ee2000c1e1900 */
[----:B--2---:R-:W-:-:S04]  /*0290*/  FADD R0, R7, -R2 ;  /* 0x8000000207007221 */ /* 0x004fc80000000000 */
[----:B---3--:R-:W-:-:S05]  /*02a0*/  FADD R11, |R0|, R11 ;  /* 0x0000000b000b7221 */ /* 0x008fca0000000200 */
[----:B------:R-:W-:Y:S01]  /*02b0*/  STG.E desc[UR4][R8.64], R11 ;  /* 0x0000000b08007986 */ /* 0x000fe2000c101904 */
[----:B------:R-:W-:Y:S05]  /*02c0*/  EXIT ;  /* 0x000000000000794d */ /* 0x000fea0003800000 */
        .weak           $__internal_0_$__cuda_sm20_div_rn_f64_full
        .type           $__internal_0_$__cuda_sm20_div_rn_f64_full,@function
        .size           $__internal_0_$__cuda_sm20_div_rn_f64_full,(.L_x_23 - $__internal_0_$__cuda_sm20_div_rn_f64_full)
$__internal_0_$__cuda_sm20_div_rn_f64_full:
[C---:B------:R-:W-:Y:S01]  /*02d0*/  FSETP.GEU.AND P0, PT, |R9|.reuse, 1.469367938527859385e-39, PT ;  /* 0x001000000900780b */ /* 0x040fe20003f0e200 */
[----:B------:R-:W-:Y:S01]  /*02e0*/  IMAD.MOV.U32 R12, RZ, RZ, 0x1 ;  /* 0x00000001ff0c7424 */ /* 0x000fe200078e00ff */
[C---:B------:R-:W-:Y:S01]  /*02f0*/  LOP3.LUT R2, R9.reuse, 0x800fffff, RZ, 0xc0, !PT ;  /* 0x800fffff09027812 */ /* 0x040fe200078ec0ff */
[----:B------:R-:W-:Y:S01]  /*0300*/  IMAD.MOV.U32 R11, RZ, RZ, 0x1ca00000 ;  /* 0x1ca00000ff0b7424 */ /* 0x000fe200078e00ff */
[----:B------:R-:W-:Y:S01]  /*0310*/  LOP3.LUT R18, R9, 0x7ff00000, RZ, 0xc0, !PT ;  /* 0x7ff0000009127812 */ /* 0x000fe200078ec0ff */
[----:B------:R-:W-:Y:S01]  /*0320*/  IMAD.MOV.U32 R21, RZ, RZ, 0x3fc00000 ;  /* 0x3fc00000ff157424 */ /* 0x000fe200078e00ff */
[----:B------:R-:W-:Y:S01]  /*0330*/  LOP3.LUT R3, R2, 0x3ff00000, RZ, 0xfc, !PT ;  /* 0x3ff0000002037812 */ /* 0x000fe200078efcff */
[----:B------:R-:W-:Y:S01]  /*0340*/  IMAD.MOV.U32 R2, RZ, RZ, R8 ;  /* 0x000000ffff027224 */ /* 0x000fe200078e0008 */
[----:B------:R-:W-:Y:S01]  /*0350*/  ISETP.LE.U32.AND P1, PT, R18, 0x3fc00000, PT ;  /* 0x3fc000001200780c */ /* 0x000fe20003f23070 */
[----:B------:R-:W-:Y:S02]  /*0360*/  IMAD.MOV.U32 R20, RZ, RZ, R18 ;  /* 0x000000ffff147224 */ /* 0x000fe400078e0012 */
[----:B------:R-:W-:Y:S01]  /*0370*/  VIADD R22, R21, 0xffffffff ;  /* 0xffffffff15167836 */ /* 0x000fe20000000000 */
[----:B------:R-:W-:Y:S01]  /*0380*/  SEL R16, R11, 0x63400000, !P1 ;  /* 0x634000000b107807 */ /* 0x000fe20004800000 */
[----:B------:R-:W-:-:S06]  /*0390*/  @!P0 DMUL R2, R8, 8.98846567431157953865e+307 ;  /* 0x7fe0000008028828 */ /* 0x000fcc0000000000 */
[----:B------:R-:W0:Y:S04]  /*03a0*/  MUFU.RCP64H R13, R3 ;  /* 0x00000003000d7308 */ /* 0x000e280000001800 */
[----:B------:R-:W-:Y:S02]  /*03b0*/  @!P0 LOP3.LUT R20, R3, 0x7ff00000, RZ, 0xc0, !PT ;  /* 0x7ff0000003148812 */ /* 0x000fe400078ec0ff */
[----:B------:R-:W-:-:S03]  /*03c0*/  ISETP.GT.U32.AND P0, PT, R22, 0x7feffffe, PT ;  /* 0x7feffffe1600780c */ /* 0x000fc60003f04070 */
[----:B------:R-:W-:-:S05]  /*03d0*/  VIADD R22, R20, 0xffffffff ;  /* 0xffffffff14167836 */ /* 0x000fca0000000000 */
[----:B------:R-:W-:Y:S01]  /*03e0*/  ISETP.GT.U32.OR P0, PT, R22, 0x7feffffe, P0 ;  /* 0x7feffffe1600780c */ /* 0x000fe20000704470 */
[----:B0-----:R-:W-:-:S08]  /*03f0*/  DFMA R14, R12, -R2, 1 ;  /* 0x3ff000000c0e742b */ /* 0x001fd00000000802 */
[----:B------:R-:W-:-:S08]  /*0400*/  DFMA R14, R14, R14, R14 ;  /* 0x0000000e0e0e722b */ /* 0x000fd0000000000e */
[----:B------:R-:W-:-:S08]  /*0410*/  DFMA R14, R12, R14, R12 ;  /* 0x0000000e0c0e722b */ /* 0x000fd0000000000c */
[----:B------:R-:W-:-:S08]  /*0420*/  DFMA R12, R14, -R2, 1 ;  /* 0x3ff000000e0c742b */ /* 0x000fd00000000802 */
[----:B------:R-:W-:Y:S01]  /*0430*/  DFMA R14, R14, R12, R14 ;  /* 0x0000000c0e0e722b */ /* 0x000fe2000000000e */
[----:B------:R-:W-:Y:S01]  /*0440*/  LOP3.LUT R13, R16, 0x33333, RZ, 0xfc, !PT ;  /* 0x00033333100d7812 */ /* 0x000fe200078efcff */
[----:B------:R-:W-:-:S06]  /*0450*/  IMAD.MOV.U32 R12, RZ, RZ, 0x33333334 ;  /* 0x33333334ff0c7424 */ /* 0x000fcc00078e00ff */
[----:B------:R-:W-:-:S08]  /*0460*/  DMUL R16, R14, R12 ;  /* 0x0000000c0e107228 */ /* 0x000fd00000000000 */
[----:B------:R-:W-:-:S08]  /*0470*/  DFMA R18, R16, -R2, R12 ;  /* 0x800000021012722b */ /* 0x000fd0000000000c */
[----:B------:R-:W-:Y:S01]  /*0480*/  DFMA R14, R14, R18, R16 ;  /* 0x000000120e0e722b */ /* 0x000fe20000000010 */
[----:B------:R-:W-:Y:S10]  /*0490*/  @P0 BRA `(.L_x_1) ;  /* 0x0000000000740947 */ /* 0x000ff40003800000 */
[----:B------:R-:W-:Y:S01]  /*04a0*/  LOP3.LUT R18, R9, 0x7ff00000, RZ, 0xc0, !PT ;  /* 0x7ff0000009127812 */ /* 0x000fe200078ec0ff */
[----:B------:R-:W-:-:S03]  /*04b0*/  IMAD.MOV.U32 R16, RZ, RZ, 0x3fc00000 ;  /* 0x3fc00000ff107424 */ /* 0x000fc600078e00ff */
[----:B------:R-:W-:Y:S01]  /*04c0*/  ISETP.LE.U32.AND P0, PT, R18, 0x3fc00000, PT ;  /* 0x3fc000001200780c */ /* 0x000fe20003f03070 */
[----:B------:R-:W-:-:S03]  /*04d0*/  IMAD.MOV R17, RZ, RZ, -R18 ;  /* 0x000000ffff117224 */ /* 0x000fc600078e0a12 */
[----:B------:R-:W-:Y:S02]  /*04e0*/  SEL R18, R11, 0x63400000, !P0 ;  /* 0x634000000b127807 */ /* 0x000fe40004000000 */
[----:B------:R-:W-:-:S04]  /*04f0*/  VIADDMNMX R16, R17, R16, 0xb9600000, !PT ;  /* 0xb960000011107446 */ /* 0x000fc80007800110 */
[----:B------:R-:W-:-:S05]  /*0500*/  VIMNMX R11, PT, PT, R16, 0x46a00000, PT ;  /* 0x46a00000100b7848 */ /* 0x000fca0003fe0100 */
[----:B------:R-:W-:Y:S02]  /*0510*/  IMAD.IADD R11, R11, 0x1, -R18 ;  /* 0x000000010b0b7824 */ /* 0x000fe400078e0a12 */
[----:B------:R-:W-:Y:S02]  /*0520*/  IMAD.MOV.U32 R18, RZ, RZ, RZ ;  /* 0x000000ffff127224 */ /* 0x000fe400078e00ff */
[----:B------:R-:W-:-:S06]  /*0530*/  VIADD R19, R11, 0x7fe00000 ;  /* 0x7fe000000b137836 */ /* 0x000fcc0000000000 */
[----:B------:R-:W-:-:S10]  /*0540*/  DMUL R16, R14, R18 ;  /* 0x000000120e107228 */ /* 0x000fd40000000000 */
[----:B------:R-:W-:-:S13]  /*0550*/  FSETP.GTU.AND P0, PT, |R17|, 1.469367938527859385e-39, PT ;  /* 0x001000001100780b */ /* 0x000fda0003f0c200 */
[----:B------:R-:W-:Y:S05]  /*0560*/  @P0 BRA `(.L_x_2) ;  /* 0x0000000000840947 */ /* 0x000fea0003800000 */
[----:B------:R-:W-:Y:S01]  /*0570*/  DFMA R2, R14, -R2, R12 ;  /* 0x800000020e02722b */ /* 0x000fe2000000000c */
[----:B------:R-:W-:-:S09]  /*0580*/  IMAD.MOV.U32 R18, RZ, RZ, RZ ;  /* 0x000000ffff127224 */ /* 0x000fd200078e00ff */
[C---:B------:R-:W-:Y:S02]  /*0590*/  FSETP.NEU.AND P0, PT, R3.reuse, RZ, PT ;  /* 0x000000ff0300720b */ /* 0x040fe40003f0d000 */
[----:B------:R-:W-:-:S04]  /*05a0*/  LOP3.LUT R9, R3, 0x80000000, R9, 0x48, !PT ;  /* 0x8000000003097812 */ /* 0x000fc800078e4809 */
[----:B------:R-:W-:-:S07]  /*05b0*/  LOP3.LUT R19, R9, R19, RZ, 0xfc, !PT ;  /* 0x0000001309137212 */ /* 0x000fce00078efcff */
[----:B------:R-:W-:Y:S05]  /*05c0*/  @!P0 BRA `(.L_x_2) ;  /* 0x00000000006c8947 */ /* 0x000fea0003800000 */
[----:B------:R-:W-:Y:S01]  /*05d0*/  IMAD.MOV R3, RZ, RZ, -R11 ;  /* 0x000000ffff037224 */ /* 0x000fe200078e0a0b */
[----:B------:R-:W-:Y:S01]  /*05e0*/  IADD3 R11, PT, PT, -R11, -0x43300000, RZ ;  /* 0xbcd000000b0b7810 */ /* 0x000fe20007ffe1ff */
[----:B------:R-:W-:-:S06]  /*05f0*/  IMAD.MOV.U32 R2, RZ, RZ, RZ ;  /* 0x000000ffff027224 */ /* 0x000fcc00078e00ff */
[----:B------:R-:W-:Y:S02]  /*0600*/  DFMA R2, R16, -R2, R14 ;  /* 0x800000021002722b */ /* 0x000fe4000000000e */
[----:B------:R-:W-:-:S08]  /*0610*/  DMUL.RP R14, R14, R18 ;  /* 0x000000120e0e7228 */ /* 0x000fd00000008000 */
[----:B------:R-:W-:Y:S02]  /*0620*/  FSETP.NEU.AND P0, PT, |R3|, R11, PT ;  /* 0x0000000b0300720b */ /* 0x000fe40003f0d200 */
[----:B------:R-:W-:Y:S02]  /*0630*/  LOP3.LUT R9, R15, R9, RZ, 0x3c, !PT ;  /* 0x000000090f097212 */ /* 0x000fe400078e3cff */
[----:B------:R-:W-:Y:S02]  /*0640*/  FSEL R16, R14, R16, !P0 ;  /* 0x000000100e107208 */ /* 0x000fe40004000000 */
[----:B------:R-:W-:Y:S01]  /*0650*/  FSEL R17, R9, R17, !P0 ;  /* 0x0000001109117208 */ /* 0x000fe20004000000 */
[----:B------:R-:W-:Y:S06]  /*0660*/  BRA `(.L_x_2) ;  /* 0x0000000000447947 */ /* 0x000fec0003800000 */
.L_x_1:
[----:B------:R-:W-:-:S14]  /*0670*/  DSETP.NAN.AND P0, PT, R8, R8, PT ;  /* 0x000000080800722a */ /* 0x000fdc0003f08000 */
[----:B------:R-:W-:Y:S05]  /*0680*/  @P0 BRA `(.L_x_3) ;  /* 0x0000000000340947 */ /* 0x000fea0003800000 */
[----:B------:R-:W-:Y:S01]  /*0690*/  ISETP.NE.AND P0, PT, R21, R20, PT ;  /* 0x000000141500720c */ /* 0x000fe20003f05270 */
[----:B------:R-:W-:Y:S02]  /*06a0*/  IMAD.MOV.U32 R16, RZ, RZ, 0x0 ;  /* 0x00000000ff107424 */ /* 0x000fe400078e00ff */
[----:B------:R-:W-:-:S10]  /*06b0*/  IMAD.MOV.U32 R17, RZ, RZ, -0x80000 ;  /* 0xfff80000ff117424 */ /* 0x000fd400078e00ff */
[----:B------:R-:W-:Y:S05]  /*06c0*/  @!P0 BRA `(.L_x_2) ;  /* 0x00000000002c8947 */ /* 0x000fea0003800000 */
[----:B------:R-:W-:Y:S02]  /*06d0*/  ISETP.NE.AND P0, PT, R21, 0x7ff00000, PT ;  /* 0x7ff000001500780c */ /* 0x000fe40003f05270 */
[----:B------:R-:W-:Y:S02]  /*06e0*/  LOP3.LUT R8, R9, 0x3fc33333, RZ, 0x3c, !PT ;  /* 0x3fc3333309087812 */ /* 0x000fe400078e3cff */
[----:B------:R-:W-:Y:S02]  /*06f0*/  ISETP.EQ.OR P0, PT, R20, RZ, !P0 ;  /* 0x000000ff1400720c */ /* 0x000fe40004702670 */
[----:B------:R-:W-:-:S11]  /*0700*/  LOP3.LUT R17, R8, 0x80000000, RZ, 0xc0, !PT ;  /* 0x8000000008117812 */ /* 0x000fd600078ec0ff */
[----:B------:R-:W-:Y:S01]  /*0710*/  @P0 LOP3.LUT R2, R17, 0x7ff00000, RZ, 0xfc, !PT ;  /* 0x7ff0000011020812 */ /* 0x000fe200078efcff */
[----:B------:R-:W-:Y:S02]  /*0720*/  @!P0 IMAD.MOV.U32 R16, RZ, RZ, RZ ;  /* 0x000000ffff108224 */ /* 0x000fe400078e00ff */
[----:B------:R-:W-:Y:S02]  /*0730*/  @P0 IMAD.MOV.U32 R16, RZ, RZ, RZ ;  /* 0x000000ffff100224 */ /* 0x000fe400078e00ff */
[----:B------:R-:W-:Y:S01]  /*0740*/  @P0 IMAD.MOV.U32 R17, RZ, RZ, R2 ;  /* 0x000000ffff110224 */ /* 0x000fe200078e0002 */
[----:B------:R-:W-:Y:S06]  /*0750*/  BRA `(.L_x_2) ;  /* 0x0000000000087947 */ /* 0x000fec0003800000 */
.L_x_3:
[----:B------:R-:W-:Y:S01]  /*0760*/  LOP3.LUT R17, R9, 0x80000, RZ, 0xfc, !PT ;  /* 0x0008000009117812 */ /* 0x000fe200078efcff */
[----:B------:R-:W-:-:S07]  /*0770*/  IMAD.MOV.U32 R16, RZ, RZ, R8 ;  /* 0x000000ffff107224 */ /* 0x000fce00078e0008 */
.L_x_2:
[----:B------:R-:W-:Y:S02]  /*0780*/  IMAD.MOV.U32 R11, RZ, RZ, 0x0 ;  /* 0x00000000ff0b7424 */ /* 0x000fe400078e00ff */
[----:B------:R-:W-:Y:S02]  /*0790*/  IMAD.MOV.U32 R2, RZ, RZ, R16 ;  /* 0x000000ffff027224 */ /* 0x000fe400078e0010 */
[----:B------:R-:W-:Y:S01]  /*07a0*/  IMAD.MOV.U32 R3, RZ, RZ, R17 ;  /* 0x000000ffff037224 */ /* 0x000fe200078e0011 */
[----:B------:R-:W-:Y:S06]  /*07b0*/  RET.REL.NODEC R10 `(_Z24applyDampingFactorKernelPfS_iS_) ;  /* 0xfffffff80a107950 */ /* 0x000fec0003c3ffff */
.L_x_4:
[----:B------:R-:W-:-:S00]  /*07c0*/  BRA `(.L_x_4) ;  /* 0xfffffffc00fc7947 */ /* 0x000fc0000383ffff */
[----:B------:R-:W-:-:S00]  /*07d0*/  NOP ;  /* 0x0000000000007918 */ /* 0x000fc00000000000 */
        /* <DEDUP_REMOVED lines=10> */
.L_x_23:


//--------------------- .text._Z14pageRankKernelPiS_S_PfS0_ii --------------------------
	.section	.text._Z14pageRankKernelPiS_S_PfS0_ii,"ax",@progbits
	.align	128
        .global         _Z14pageRankKernelPiS_S_PfS0_ii
        .type           _Z14pageRankKernelPiS_S_PfS0_ii,@function
        .size           _Z14pageRankKernelPiS_S_PfS0_ii,(.L_x_24 - _Z14pageRankKernelPiS_S_PfS0_ii)
        .other          _Z14pageRankKernelPiS_S_PfS0_ii,@"STO_CUDA_ENTRY STV_DEFAULT"
_Z14pageRankKernelPiS_S_PfS0_ii:
.text._Z14pageRankKernelPiS_S_PfS0_ii:
        /* <DEDUP_REMOVED lines=9> */
[----:B------:R-:W1:Y:S07]  /*0090*/  LDCU.64 UR4, c[0x0][0x358] ;  /* 0x00006b00ff0477ac */ /* 0x000e6e0008000a00 */
[----:B------:R-:W2:Y:S08]  /*00a0*/  LDC.64 R6, c[0x0][0x390] ;  /* 0x0000e400ff067b82 */ /* 0x000eb00000000a00 */
[----:B------:R-:W3:Y:S01]  /*00b0*/  LDC.64 R4, c[0x0][0x388] ;  /* 0x0000e200ff047b82 */ /* 0x000ee20000000a00 */
[----:B0-----:R-:W-:-:S05]  /*00c0*/  IMAD.WIDE R2, R9, 0x4, R2 ;  /* 0x0000000409027825 */ /* 0x001fca00078e0202 */
[----:B-1----:R-:W2:Y:S01]  /*00d0*/  LDG.E R11, desc[UR4][R2.64] ;  /* 0x00000004020b7981 */ /* 0x002ea2000c1e1900 */
[----:B---3--:R-:W-:-:S05]  /*00e0*/  IMAD.WIDE R4, R9, 0x4, R4 ;  /* 0x0000000409047825 */ /* 0x008fca00078e0204 */
[----:B------:R0:W5:Y:S01]  /*00f0*/  LDG.E R9, desc[UR4][R4.64] ;  /* 0x0000000404097981 */ /* 0x000162000c1e1900 */
[----:B--2---:R-:W-:-:S06]  /*0100*/  IMAD.WIDE R6, R11, 0x4, R6 ;  /* 0x000000040b067825 */ /* 0x004fcc00078e0206 */
[----:B------:R-:W2:Y:S02]  /*0110*/  LDG.E R6, desc[UR4][R6.64] ;  /* 0x0000000406067981 */ /* 0x000ea4000c1e1900 */
[----:B--2---:R-:W-:-:S13]  /*0120*/  ISETP.GE.AND P0, PT, R6, 0x1, PT ;  /* 0x000000010600780c */ /* 0x004fda0003f06270 */
[----:B0-----:R-:W-:Y:S05]  /*0130*/  @!P0 BRA `(.L_x_5) ;  /* 0x0000000000508947 */ /* 0x001fea0003800000 */
[----:B------:R-:W0:Y:S08]  /*0140*/  LDC.64 R2, c[0x0][0x398] ;  /* 0x0000e600ff027b82 */ /* 0x000e300000000a00 */
[----:B------:R-:W1:Y:S01]  /*0150*/  LDC.64 R4, c[0x0][0x3a0] ;  /* 0x0000e800ff047b82 */ /* 0x000e620000000a00 */
[----:B0-----:R-:W-:-:S05]  /*0160*/  IMAD.WIDE R2, R11, 0x4, R2 ;  /* 0x000000040b027825 */ /* 0x001fca00078e0202 */
[----:B------:R0:W2:Y:S01]  /*0170*/  LDG.E R0, desc[UR4][R2.64] ;  /* 0x0000000402007981 */ /* 0x0000a2000c1e1900 */
[----:B------:R-:W-:Y:S01]  /*0180*/  BSSY.RECONVERGENT B0, `(.L_x_6) ;  /* 0x000000d000007945 */ /* 0x000fe20003800200 */
[----:B-1---5:R-:W-:Y:S01]  /*0190*/  IMAD.WIDE R4, R9, 0x4, R4 ;  /* 0x0000000409047825 */ /* 0x022fe200078e0204 */
[----:B0-----:R-:W-:-:S04]  /*01a0*/  I2FP.F32.U32 R3, R6 ;  /* 0x0000000600037245 */ /* 0x001fc80000201000 */
[----:B------:R-:W0:Y:S02]  /*01b0*/  MUFU.RCP R6, R3 ;  /* 0x0000000300067308 */ /* 0x000e240000001000 */
[----:B0-----:R-:W-:-:S04]  /*01c0*/  FFMA R7, -R3, R6, 1 ;  /* 0x3f80000003077423 */ /* 0x001fc80000000106 */
[----:B------:R-:W-:Y:S02]  /*01d0*/  FFMA R7, R6, R7, R6 ;  /* 0x0000000706077223 */ /* 0x000fe40000000006 */
[----:B--2---:R-:W0:Y:S02]  /*01e0*/  FCHK P0, R0, R3 ;  /* 0x0000000300007302 */ /* 0x004e240000000000 */
[----:B------:R-:W-:-:S04]  /*01f0*/  FFMA R6, R0, R7, RZ ;  /* 0x0000000700067223 */ /* 0x000fc800000000ff */
[----:B------:R-:W-:-:S04]  /*0200*/  FFMA R8, -R3, R6, R0 ;  /* 0x0000000603087223 */ /* 0x000fc80000000100 */
[----:B------:R-:W-:Y:S01]  /*0210*/  FFMA R7, R7, R8, R6 ;  /* 0x0000000807077223 */ /* 0x000fe20000000006 */
[----:B0-----:R-:W-:Y:S06]  /*0220*/  @!P0 BRA `(.L_x_7) ;  /* 0x0000000000088947 */ /* 0x001fec0003800000 */
[----:B------:R-:W-:-:S07]  /*0230*/  MOV R2, 0x250 ;  /* 0x0000025000027802 */ /* 0x000fce0000000f00 */
[----:B------:R-:W-:Y:S05]  /*0240*/  CALL.REL.NOINC `($__internal_1_$__cuda_sm3x_div_rn_noftz_f32_slowpath) ;  /* 0x0000000000607944 */ /* 0x000fea0003c00000 */
.L_x_7:
[----:B------:R-:W-:Y:S05]  /*0250*/  BSYNC.RECONVERGENT B0 ;  /* 0x0000000000007941 */ /* 0x000fea0003800200 */
.L_x_6:
[----:B------:R-:W-:Y:S01]  /*0260*/  REDG.E.ADD.F32.FTZ.RN.STRONG.GPU desc[UR4][R4.64], R7 ;  /* 0x00000007040079a6 */ /* 0x000fe2000c12f304 */
[----:B------:R-:W-:Y:S05]  /*0270*/  EXIT ;  /* 0x000000000000794d */ /* 0x000fea0003800000 */
.L_x_5:
[----:B------:R-:W0:Y:S01]  /*0280*/  LDC.64 R2, c[0x0][0x398] ;  /* 0x0000e600ff027b82 */ /* 0x000e220000000a00 */
[----:B------:R-:W1:Y:S07]  /*0290*/  LDCU UR6, c[0x0][0x3ac] ;  /* 0x00007580ff0677ac */ /* 0x000e6e0008000800 */
[----:B------:R-:W2:Y:S01]  /*02a0*/  LDC.64 R4, c[0x0][0x3a0] ;  /* 0x0000e800ff047b82 */ /* 0x000ea20000000a00 */
[----:B0-----:R-:W-:-:S05]  /*02b0*/  IMAD.WIDE R2, R11, 0x4, R2 ;  /* 0x000000040b027825 */ /* 0x001fca00078e0202 */
[----:B------:R1:W3:Y:S01]  /*02c0*/  LDG.E R0, desc[UR4][R2.64] ;  /* 0x0000000402007981 */ /* 0x0002e2000c1e1900 */
[----:B------:R-:W-:Y:S01]  /*02d0*/  BSSY.RECONVERGENT B0, `(.L_x_8) ;  /* 0x000000d000007945 */ /* 0x000fe20003800200 */
[----:B--2--5:R-:W-:Y:S01]  /*02e0*/  IMAD.WIDE R4, R9, 0x4, R4 ;  /* 0x0000000409047825 */ /* 0x024fe200078e0204 */
[----:B-1----:R-:W-:-:S04]  /*02f0*/  I2FP.F32.S32 R3, UR6 ;  /* 0x0000000600037c45 */ /* 0x002fc80008201400 */
[----:B------:R-:W0:Y:S02]  /*0300*/  MUFU.RCP R6, R3 ;  /* 0x0000000300067308 */ /* 0x000e240000001000 */
[----:B0-----:R-:W-:-:S04]  /*0310*/  FFMA R7, -R3, R6, 1 ;  /* 0x3f80000003077423 */ /* 0x001fc80000000106 */
[----:B------:R-:W-:Y:S02]  /*0320*/  FFMA R7, R6, R7, R6 ;  /* 0x0000000706077223 */ /* 0x000fe40000000006 */
[----:B---3--:R-:W0:Y:S02]  /*0330*/  FCHK P0, R0, R3 ;  /* 0x0000000300007302 */ /* 0x008e240000000000 */
[----:B------:R-:W-:-:S04]  /*0340*/  FFMA R6, R0, R7, RZ ;  /* 0x0000000700067223 */ /* 0x000fc800000000ff */
[----:B------:R-:W-:-:S04]  /*0350*/  FFMA R8, -R3, R6, R0 ;  /* 0x0000000603087223 */ /* 0x000fc80000000100 */
[----:B------:R-:W-:Y:S01]  /*0360*/  FFMA R7, R7, R8, R6 ;  /* 0x0000000807077223 */ /* 0x000fe20000000006 */
[----:B0-----:R-:W-:Y:S06]  /*0370*/  @!P0 BRA `(.L_x_9) ;  /* 0x0000000000088947 */ /* 0x001fec0003800000 */
[----:B------:R-:W-:-:S07]  /*0380*/  MOV R2, 0x3a0 ;  /* 0x000003a000027802 */ /* 0x000fce0000000f00 */
[----:B------:R-:W-:Y:S05]  /*0390*/  CALL.REL.NOINC `($__internal_1_$__cuda_sm3x_div_rn_noftz_f32_slowpath) ;  /* 0x00000000000c7944 */ /* 0x000fea0003c00000 */
.L_x_9:
[----:B------:R-:W-:Y:S05]  /*03a0*/  BSYNC.RECONVERGENT B0 ;  /* 0x0000000000007941 */ /* 0x000fea0003800200 */
.L_x_8:
[----:B------:R-:W-:Y:S01]  /*03b0*/  REDG.E.ADD.F32.FTZ.RN.STRONG.GPU desc[UR4][R4.64], R7 ;  /* 0x00000007040079a6 */ /* 0x000fe2000c12f304 */
[----:B------:R-:W-:Y:S05]  /*03c0*/  EXIT ;  /* 0x000000000000794d */ /* 0x000fea0003800000 */
        .weak           $__internal_1_$__cuda_sm3x_div_rn_noftz_f32_slowpath
        .type           $__internal_1_$__cuda_sm3x_div_rn_noftz_f32_slowpath,@function
        .size           $__internal_1_$__cuda_sm3x_div_rn_noftz_f32_slowpath,(.L_x_24 - $__internal_1_$__cuda_sm3x_div_rn_noftz_f32_slowpath)
$__internal_1_$__cuda_sm3x_div_rn_noftz_f32_slowpath:
[----:B------:R-:W-:Y:S01]  /*03d0*/  SHF.R.U32.HI R7, RZ, 0x17, R3 ;  /* 0x00000017ff077819 */ /* 0x000fe20000011603 */
[----:B------:R-:W-:Y:S01]  /*03e0*/  BSSY.RECONVERGENT B1, `(.L_x_10) ;  /* 0x0000062000017945 */ /* 0x000fe20003800200 */
[----:B------:R-:W-:Y:S02]  /*03f0*/  SHF.R.U32.HI R6, RZ, 0x17, R0 ;  /* 0x00000017ff067819 */ /* 0x000fe40000011600 */
[----:B------:R-:W-:Y:S02]  /*0400*/  LOP3.LUT R12, R7, 0xff, RZ, 0xc0, !PT ;  /* 0x000000ff070c7812 */ /* 0x000fe400078ec0ff */
[----:B------:R-:W-:-:S03]  /*0410*/  LOP3.LUT R10, R6, 0xff, RZ, 0xc0, !PT ;  /* 0x000000ff060a7812 */ /* 0x000fc600078ec0ff */
[----:B------:R-:W-:Y:S02]  /*0420*/  VIADD R8, R12, 0xffffffff ;  /* 0xffffffff0c087836 */ /* 0x000fe40000000000 */
[----:B------:R-:W-:-:S03]  /*0430*/  VIADD R7, R10, 0xffffffff ;  /* 0xffffffff0a077836 */ /* 0x000fc60000000000 */
[----:B------:R-:W-:-:S04]  /*0440*/  ISETP.GT.U32.AND P0, PT, R8, 0xfd, PT ;  /* 0x000000fd0800780c */ /* 0x000fc80003f04070 */
[----:B------:R-:W-:-:S13]  /*0450*/  ISETP.GT.U32.OR P0, PT, R7, 0xfd, P0 ;  /* 0x000000fd0700780c */ /* 0x000fda0000704470 */
[----:B------:R-:W-:Y:S01]  /*0460*/  @!P0 IMAD.MOV.U32 R6, RZ, RZ, RZ ;  /* 0x000000ffff068224 */ /* 0x000fe200078e00ff */
[----:B------:R-:W-:Y:S06]  /*0470*/  @!P0 BRA `(.L_x_11) ;  /* 0x00000000005c8947 */ /* 0x000fec0003800000 */
[----:B------:R-:W-:Y:S02]  /*0480*/  FSETP.GTU.FTZ.AND P0, PT, |R0|, +INF , PT ;  /* 0x7f8000000000780b */ /* 0x000fe40003f1c200 */
[----:B------:R-:W-:-:S04]  /*0490*/  FSETP.GTU.FTZ.AND P1, PT, |R3|, +INF , PT ;  /* 0x7f8000000300780b */ /* 0x000fc80003f3c200 */
[----:B------:R-:W-:-:S13]  /*04a0*/  PLOP3.LUT P0, PT, P0, P1, PT, 0xf8, 0x8f ;  /* 0x00000000008f781c */ /* 0x000fda0000703f70 */
[----:B------:R-:W-:Y:S05]  /*04b0*/  @P0 BRA `(.L_x_12) ;  /* 0x00000004004c0947 */ /* 0x000fea0003800000 */
[----:B------:R-:W-:-:S13]  /*04c0*/  LOP3.LUT P0, RZ, R3, 0x7fffffff, R0, 0xc8, !PT ;  /* 0x7fffffff03ff7812 */ /* 0x000fda000780c800 */
[----:B------:R-:W-:Y:S05]  /*04d0*/  @!P0 BRA `(.L_x_13) ;  /* 0x00000004003c8947 */ /* 0x000fea0003800000 */
[C---:B------:R-:W-:Y:S02]  /*04e0*/  FSETP.NEU.FTZ.AND P2, PT, |R0|.reuse, +INF , PT ;  /* 0x7f8000000000780b */ /* 0x040fe40003f5d200 */
[----:B------:R-:W-:Y:S02]  /*04f0*/  FSETP.NEU.FTZ.AND P1, PT, |R3|, +INF , PT ;  /* 0x7f8000000300780b */ /* 0x000fe40003f3d200 */
[----:B------:R-:W-:-:S11]  /*0500*/  FSETP.NEU.FTZ.AND P0, PT, |R0|, +INF , PT ;  /* 0x7f8000000000780b */ /* 0x000fd60003f1d200 */
[----:B------:R-:W-:Y:S05]  /*0510*/  @!P1 BRA !P2, `(.L_x_13) ;  /* 0x00000004002c9947 */ /* 0x000fea0005000000 */
[----:B------:R-:W-:-:S04]  /*0520*/  LOP3.LUT P2, RZ, R0, 0x7fffffff, RZ, 0xc0, !PT ;  /* 0x7fffffff00ff7812 */ /* 0x000fc8000784c0ff */
[----:B------:R-:W-:-:S13]  /*0530*/  PLOP3.LUT P1, PT, P1, P2, PT, 0x2f, 0xf2 ;  /* 0x0000000000f2781c */ /* 0x000fda0000f24577 */
[----:B------:R-:W-:Y:S05]  /*0540*/  @P1 BRA `(.L_x_14) ;  /* 0x0000000400181947 */ /* 0x000fea0003800000 */
[----:B------:R-:W-:-:S04]  /*0550*/  LOP3.LUT P1, RZ, R3, 0x7fffffff, RZ, 0xc0, !PT ;  /* 0x7fffffff03ff7812 */ /* 0x000fc8000782c0ff */
[----:B------:R-:W-:-:S13]  /*0560*/  PLOP3.LUT P0, PT, P0, P1, PT, 0x2f, 0xf2 ;  /* 0x0000000000f2781c */ /* 0x000fda0000702577 */
[----:B------:R-:W-:Y:S05]  /*0570*/  @P0 BRA `(.L_x_15) ;  /* 0x0000000400000947 */ /* 0x000fea0003800000 */
[----:B------:R-:W-:Y:S02]  /*0580*/  ISETP.GE.AND P0, PT, R7, RZ, PT ;  /* 0x000000ff0700720c */ /* 0x000fe40003f06270 */
[----:B------:R-:W-:-:S11]  /*0590*/  ISETP.GE.AND P1, PT, R8, RZ, PT ;  /* 0x000000ff0800720c */ /* 0x000fd60003f26270 */
[----:B------:R-:W-:Y:S02]  /*05a0*/  @P0 IMAD.MOV.U32 R6, RZ, RZ, RZ ;  /* 0x000000ffff060224 */ /* 0x000fe400078e00ff */
[----:B------:R-:W-:Y:S01]  /*05b0*/  @!P0 FFMA R0, R0, 1.84467440737095516160e+19, RZ ;  /* 0x5f80000000008823 */ /* 0x000fe200000000ff */
[----:B------:R-:W-:Y:S02]  /*05c0*/  @!P0 IMAD.MOV.U32 R6, RZ, RZ, -0x40 ;  /* 0xffffffc0ff068424 */ /* 0x000fe400078e00ff */
[----:B------:R-:W-:Y:S02]  /*05d0*/  @!P1 FFMA R3, R3, 1.84467440737095516160e+19, RZ ;  /* 0x5f80000003039823 */ /* 0x000fe400000000ff */
[----:B------:R-:W-:-:S07]  /*05e0*/  @!P1 VIADD R6, R6, 0x40 ;  /* 0x0000004006069836 */ /* 0x000fce0000000000 */
.L_x_11:
[----:B------:R-:W-:Y:S01]  /*05f0*/  LEA R8, R12, 0xc0800000, 0x17 ;  /* 0xc08000000c087811 */ /* 0x000fe200078eb8ff */
[----:B------:R-:W-:Y:S04]  /*0600*/  BSSY.RECONVERGENT B2, `(.L_x_16) ;  /* 0x0000036000027945 */ /* 0x000fe80003800200 */
[----:B------:R-:W-:Y:S02]  /*0610*/  IMAD.IADD R8, R3, 0x1, -R8 ;  /* 0x0000000103087824 */ /* 0x000fe400078e0a08 */
[----:B------:R-:W-:Y:S02]  /*0620*/  VIADD R3, R10, 0xffffff81 ;  /* 0xffffff810a037836 */ /* 0x000fe40000000000 */
[----:B------:R-:W0:Y:S01]  /*0630*/  MUFU.RCP R7, R8 ;  /* 0x0000000800077308 */ /* 0x000e220000001000 */
[----:B------:R-:W-:Y:S01]  /*0640*/  FADD.FTZ R9, -R8, -RZ ;  /* 0x800000ff08097221 */ /* 0x000fe20000010100 */
[----:B------:R-:W-:-:S03]  /*0650*/  IMAD R0, R3, -0x800000, R0 ;  /* 0xff80000003007824 */ /* 0x000fc600078e0200 */
[----:B0-----:R-:W-:-:S04]  /*0660*/  FFMA R10, R7, R9, 1 ;  /* 0x3f800000070a7423 */ /* 0x001fc80000000009 */
[----:B------:R-:W-:-:S04]  /*0670*/  FFMA R14, R7, R10, R7 ;  /* 0x0000000a070e7223 */ /* 0x000fc80000000007 */
[----:B------:R-:W-:-:S04]  /*0680*/  FFMA R7, R0, R14, RZ ;  /* 0x0000000e00077223 */ /* 0x000fc800000000ff */
[----:B------:R-:W-:-:S04]  /*0690*/  FFMA R10, R9, R7, R0 ;  /* 0x00000007090a7223 */ /* 0x000fc80000000000 */
[----:B------:R-:W-:Y:S01]  /*06a0*/  FFMA R11, R14, R10, R7 ;  /* 0x0000000a0e0b7223 */ /* 0x000fe20000000007 */
[----:B------:R-:W-:-:S03]  /*06b0*/  IADD3 R7, PT, PT, R3, 0x7f, -R12 ;  /* 0x0000007f03077810 */ /* 0x000fc60007ffe80c */
[----:B------:R-:W-:Y:S02]  /*06c0*/  FFMA R10, R9, R11, R0 ;  /* 0x0000000b090a7223 */ /* 0x000fe40000000000 */
[----:B------:R-:W-:Y:S02]  /*06d0*/  IMAD.IADD R7, R7, 0x1, R6 ;  /* 0x0000000107077824 */ /* 0x000fe400078e0206 */
[----:B------:R-:W-:-:S05]  /*06e0*/  FFMA R0, R14, R10, R11 ;  /* 0x0000000a0e007223 */ /* 0x000fca000000000b */
[----:B------:R-:W-:-:S04]  /*06f0*/  SHF.R.U32.HI R3, RZ, 0x17, R0 ;  /* 0x00000017ff037819 */ /* 0x000fc80000011600 */
[----:B------:R-:W-:-:S05]  /*0700*/  LOP3.LUT R3, R3, 0xff, RZ, 0xc0, !PT ;  /* 0x000000ff03037812 */ /* 0x000fca00078ec0ff */
[----:B------:R-:W-:-:S04]  /*0710*/  IMAD.IADD R9, R3, 0x1, R7 ;  /* 0x0000000103097824 */ /* 0x000fc800078e0207 */
[----:B------:R-:W-:-:S05]  /*0720*/  VIADD R3, R9, 0xffffffff ;  /* 0xffffffff09037836 */ /* 0x000fca0000000000 */
[----:B------:R-:W-:-:S13]  /*0730*/  ISETP.GE.U32.AND P0, PT, R3, 0xfe, PT ;  /* 0x000000fe0300780c */ /* 0x000fda0003f06070 */
[----:B------:R-:W-:Y:S05]  /*0740*/  @!P0 BRA `(.L_x_17) ;  /* 0x0000000000808947 */ /* 0x000fea0003800000 */
[----:B------:R-:W-:-:S13]  /*0750*/  ISETP.GT.AND P0, PT, R9, 0xfe, PT ;  /* 0x000000fe0900780c */ /* 0x000fda0003f04270 */
[----:B------:R-:W-:Y:S05]  /*0760*/  @P0 BRA `(.L_x_18) ;  /* 0x00000000006c0947 */ /* 0x000fea0003800000 */
[----:B------:R-:W-:-:S13]  /*0770*/  ISETP.GE.AND P0, PT, R9, 0x1, PT ;  /* 0x000000010900780c */ /* 0x000fda0003f06270 */
[----:B------:R-:W-:Y:S05]  /*0780*/  @P0 BRA `(.L_x_19) ;  /* 0x0000000000740947 */ /* 0x000fea0003800000 */
[----:B------:R-:W-:Y:S02]  /*0790*/  ISETP.GE.AND P0, PT, R9, -0x18, PT ;  /* 0xffffffe80900780c */ /* 0x000fe40003f06270 */
[----:B------:R-:W-:-:S11]  /*07a0*/  LOP3.LUT R0, R0, 0x80000000, RZ, 0xc0, !PT ;  /* 0x8000000000007812 */ /* 0x000fd600078ec0ff */
[----:B------:R-:W-:Y:S05]  /*07b0*/  @!P0 BRA `(.L_x_19) ;  /* 0x0000000000688947 */ /* 0x000fea0003800000 */
[CCC-:B------:R-:W-:Y:S01]  /*07c0*/  FFMA.RZ R3, R14.reuse, R10.reuse, R11.reuse ;  /* 0x0000000a0e037223 */ /* 0x1c0fe2000000c00b */
[C---:B------:R-:W-:Y:S02]  /*07d0*/  VIADD R8, R9.reuse, 0x20 ;  /* 0x0000002009087836 */ /* 0x040fe40000000000 */
[CCC-:B------:R-:W-:Y:S01]  /*07e0*/  FFMA.RM R6, R14.reuse, R10.reuse, R11.reuse ;  /* 0x0000000a0e067223 */ /* 0x1c0fe2000000400b */
[----:B------:R-:W-:Y:S02]  /*07f0*/  ISETP.NE.AND P2, PT, R9, RZ, PT ;  /* 0x000000ff0900720c */ /* 0x000fe40003f45270 */
[----:B------:R-:W-:Y:S01]  /*0800*/  LOP3.LUT R7, R3, 0x7fffff, RZ, 0xc0, !PT ;  /* 0x007fffff03077812 */ /* 0x000fe200078ec0ff */
[----:B------:R-:W-:Y:S01]  /*0810*/  FFMA.RP R3, R14, R10, R11 ;  /* 0x0000000a0e037223 */ /* 0x000fe2000000800b */
[----:B------:R-:W-:Y:S01]  /*0820*/  ISETP.NE.AND P1, PT, R9, RZ, PT ;  /* 0x000000ff0900720c */ /* 0x000fe20003f25270 */
[----:B------:R-:W-:Y:S01]  /*0830*/  IMAD.MOV R9, RZ, RZ, -R9 ;  /* 0x000000ffff097224 */ /* 0x000fe200078e0a09 */
[----:B------:R-:W-:-:S02]  /*0840*/  LOP3.LUT R7, R7, 0x800000, RZ, 0xfc, !PT ;  /* 0x0080000007077812 */ /* 0x000fc400078efcff */
[----:B------:R-:W-:Y:S02]  /*0850*/  FSETP.NEU.FTZ.AND P0, PT, R3, R6, PT ;  /* 0x000000060300720b */ /* 0x000fe40003f1d000 */
[----:B------:R-:W-:Y:S02]  /*0860*/  SHF.L.U32 R8, R7, R8, RZ ;  /* 0x0000000807087219 */ /* 0x000fe400000006ff */
[----:B------:R-:W-:Y:S02]  /*0870*/  SEL R6, R9, RZ, P2 ;  /* 0x000000ff09067207 */ /* 0x000fe40001000000 */
[----:B------:R-:W-:Y:S02]  /*0880*/  ISETP.NE.AND P1, PT, R8, RZ, P1 ;  /* 0x000000ff0800720c */ /* 0x000fe40000f25270 */
[----:B------:R-:W-:Y:S02]  /*0890*/  SHF.R.U32.HI R6, RZ, R6, R7 ;  /* 0x00000006ff067219 */ /* 0x000fe40000011607 */
[----:B------:R-:W-:-:S02]  /*08a0*/  PLOP3.LUT P0, PT, P0, P1, PT, 0xf8, 0x8f ;  /* 0x00000000008f781c */ /* 0x000fc40000703f70 */
[----:B------:R-:W-:Y:S02]  /*08b0*/  SHF.R.U32.HI R8, RZ, 0x1, R6 ;  /* 0x00000001ff087819 */ /* 0x000fe40000011606 */
[----:B------:R-:W-:-:S04]  /*08c0*/  SEL R3, RZ, 0x1, !P0 ;  /* 0x00000001ff037807 */ /* 0x000fc80004000000 */
[----:B------:R-:W-:-:S04]  /*08d0*/  LOP3.LUT R3, R3, 0x1, R8, 0xf8, !PT ;  /* 0x0000000103037812 */ /* 0x000fc800078ef808 */
[----:B------:R-:W-:-:S05]  /*08e0*/  LOP3.LUT R3, R3, R6, RZ, 0xc0, !PT ;  /* 0x0000000603037212 */ /* 0x000fca00078ec0ff */
[----:B------:R-:W-:-:S05]  /*08f0*/  IMAD.IADD R3, R8, 0x1, R3 ;  /* 0x0000000108037824 */ /* 0x000fca00078e0203 */
[----:B------:R-:W-:Y:S01]  /*0900*/  LOP3.LUT R0, R3, R0, RZ, 0xfc, !PT ;  /* 0x0000000003007212 */ /* 0x000fe200078efcff */
[----:B------:R-:W-:Y:S06]  /*0910*/  BRA `(.L_x_19) ;  /* 0x0000000000107947 */ /* 0x000fec0003800000 */
.L_x_18:
[----:B------:R-:W-:-:S04]  /*0920*/  LOP3.LUT R0, R0, 0x80000000, RZ, 0xc0, !PT ;  /* 0x8000000000007812 */ /* 0x000fc800078ec0ff */
[----:B------:R-:W-:Y:S01]  /*0930*/  LOP3.LUT R0, R0, 0x7f800000, RZ, 0xfc, !PT ;  /* 0x7f80000000007812 */ /* 0x000fe200078efcff */
[----:B------:R-:W-:Y:S06]  /*0940*/  BRA `(.L_x_19) ;  /* 0x0000000000047947 */ /* 0x000fec0003800000 */
.L_x_17:
[----:B------:R-:W-:-:S07]  /*0950*/  IMAD R0, R7, 0x800000, R0 ;  /* 0x0080000007007824 */ /* 0x000fce00078e0200 */
.L_x_19:
[----:B------:R-:W-:Y:S05]  /*0960*/  BSYNC.RECONVERGENT B2 ;  /* 0x0000000000027941 */ /* 0x000fea0003800200 */
.L_x_16:
[----:B------:R-:W-:Y:S05]  /*0970*/  BRA `(.L_x_20) ;  /* 0x0000000000207947 */ /* 0x000fea0003800000 */
.L_x_15:
[----:B------:R-:W-:-:S04]  /*0980*/  LOP3.LUT R0, R3, 0x80000000, R0, 0x48, !PT ;  /* 0x8000000003007812 */ /* 0x000fc800078e4800 */
[----:B------:R-:W-:Y:S01]  /*0990*/  LOP3.LUT R0, R0, 0x7f800000, RZ, 0xfc, !PT ;  /* 0x7f80000000007812 */ /* 0x000fe200078efcff */
[----:B------:R-:W-:Y:S06]  /*09a0*/  BRA `(.L_x_20) ;  /* 0x0000000000147947 */ /* 0x000fec0003800000 */
.L_x_14:
[----:B------:R-:W-:Y:S01]  /*09b0*/  LOP3.LUT R0, R3, 0x80000000, R0, 0x48, !PT ;  /* 0x8000000003007812 */ /* 0x000fe200078e4800 */
[----:B------:R-:W-:Y:S06]  /*09c0*/  BRA `(.L_x_20) ;  /* 0x00000000000c7947 */ /* 0x000fec0003800000 */
.L_x_13:
[----:B------:R-:W0:Y:S01]  /*09d0*/  MUFU.RSQ R0, -QNAN ;  /* 0xffc0000000007908 */ /* 0x000e220000001400 */
[----:B------:R-:W-:Y:S05]  /*09e0*/  BRA `(.L_x_20) ;  /* 0x0000000000047947 */ /* 0x000fea0003800000 */
.L_x_12:
[----:B------:R-:W-:-:S07]  /*09f0*/  FADD.FTZ R0, R0, R3 ;  /* 0x0000000300007221 */ /* 0x000fce0000010000 */
.L_x_20:
[----:B------:R-:W-:Y:S05]  /*0a00*/  BSYNC.RECONVERGENT B1 ;  /* 0x0000000000017941 */ /* 0x000fea0003800200 */
.L_x_10:
[----:B------:R-:W-:Y:S02]  /*0a10*/  IMAD.MOV.U32 R3, RZ, RZ, 0x0 ;  /* 0x00000000ff037424 */ /* 0x000fe400078e00ff */
[----:B0-----:R-:W-:Y:S02]  /*0a20*/  IMAD.MOV.U32 R7, RZ, RZ, R0 ;  /* 0x000000ffff077224 */ /* 0x001fe400078e0000 */
[----:B------:R-:W-:Y:S05]  /*0a30*/  RET.REL.NODEC R2 `(_Z14pageRankKernelPiS_S_PfS0_ii) ;  /* 0xfffffff402707950 */ /* 0x000fea0003c3ffff */
.L_x_21:
        /* <DEDUP_REMOVED lines=12> */
.L_x_24:


//--------------------- .text._Z15computeOutboundPiS_i --------------------------
	.section	.text._Z15computeOutboundPiS_i,"ax",@progbits
	.align	128
        .global         _Z15computeOutboundPiS_i
        .type           _Z15computeOutboundPiS_i,@function
        .size           _Z15computeOutboundPiS_i,(.L_x_27 - _Z15computeOutboundPiS_i)
        .other          _Z15computeOutboundPiS_i,@"STO_CUDA_ENTRY STV_DEFAULT"
_Z15computeOutboundPiS_i:
.text._Z15computeOutboundPiS_i:
        /* <DEDUP_REMOVED lines=10> */
[----:B0-----:R-:W-:-:S06]  /*00a0*/  IMAD.WIDE R2, R5, 0x4, R2 ;  /* 0x0000000405027825 */ /* 0x001fcc00078e0202 */
[----:B------:R-:W0:Y:S01]  /*00b0*/  LDC.64 R4, c[0x0][0x388] ;  /* 0x0000e200ff047b82 */ /* 0x000e220000000a00 */
[----:B-1----:R-:W0:Y:S01]  /*00c0*/  LDG.E R3, desc[UR4][R2.64] ;  /* 0x0000000402037981 */ /* 0x002e22000c1e1900 */
[----:B------:R-:W-:Y:S02]  /*00d0*/  HFMA2 R7, -RZ, RZ, 0, 5.9604644775390625e-08 ;  /* 0x00000001ff077431 */ /* 0x000fe400000001ff */
[----:B0-----:R-:W-:-:S05]  /*00e0*/  IMAD.WIDE R4, R3, 0x4, R4 ;  /* 0x0000000403047825 */ /* 0x001fca00078e0204 */
[----:B------:R-:W-:Y:S01]  /*00f0*/  REDG.E.ADD.STRONG.GPU desc[UR4][R4.64], R7 ;  /* 0x000000070400798e */ /* 0x000fe2000c12e104 */
[----:B------:R-:W-:Y:S05]  /*0100*/  EXIT ;  /* 0x000000000000794d */ /* 0x000fea0003800000 */
.L_x_22:
        /* <DEDUP_REMOVED lines=15> */
.L_x_27:


//--------------------- .nv.shared.reserved.0     --------------------------
	.section	.nv.shared.reserved.0,"aw",@nobits
	.weak		__nv_reservedSMEM_offset_0_alias
	.size		__nv_reservedSMEM_offset_0_alias, 0, 64
	.other		__nv_reservedSMEM_offset_0_alias,@"STO_CUDA_RESERVED_SHARED STV_DEFAULT"
__nv_reservedSMEM_offset_0_alias:
	.zero		0
	.zero		64


//--------------------- .nv.constant0._Z24applyDampingFactorKernelPfS_iS_ --------------------------
	.section	.nv.constant0._Z24applyDampingFactorKernelPfS_iS_,"a",@progbits
	.sectionflags	@""
	.align	4
.nv.constant0._Z24applyDampingFactorKernelPfS_iS_:
	.zero		928


//--------------------- .nv.constant0._Z14pageRankKernelPiS_S_PfS0_ii --------------------------
	.section	.nv.constant0._Z14pageRankKernelPiS_S_PfS0_ii,"a",@progbits
	.sectionflags	@""
	.align	4
.nv.constant0._Z14pageRankKernelPiS_S_PfS0_ii:
	.zero		944


//--------------------- .nv.constant0._Z15computeOutboundPiS_i --------------------------
	.section	.nv.constant0._Z15computeOutboundPiS_i,"a",@progbits
	.sectionflags	@""
	.align	4
.nv.constant0._Z15computeOutboundPiS_i:
	.zero		916


//--------------------- SYMBOLS --------------------------

	.type		.nv.reservedSmem.offset0,@object
	.size		.nv.reservedSmem.offset0,0x4
